//
// Generated by NVIDIA NVVM Compiler
//
// Compiler Build ID: CL-36424714
// Cuda compilation tools, release 13.0, V13.0.88
// Based on NVVM 20.0.0
//

.version 9.0
.target sm_100
.address_size 64

	// .globl	_Z10suma_totalPiS_S_S_

.visible .entry _Z10suma_totalPiS_S_S_(
	.param .u64 .ptr .align 1 _Z10suma_totalPiS_S_S__param_0,
	.param .u64 .ptr .align 1 _Z10suma_totalPiS_S_S__param_1,
	.param .u64 .ptr .align 1 _Z10suma_totalPiS_S_S__param_2,
	.param .u64 .ptr .align 1 _Z10suma_totalPiS_S_S__param_3
)
{
	.reg .pred 	%p<2>;
	.reg .b32 	%r<9>;
	.reg .b64 	%rd<13>;

	ld.param.u64 	%rd1, [_Z10suma_totalPiS_S_S__param_0];
	ld.param.u64 	%rd2, [_Z10suma_totalPiS_S_S__param_1];
	ld.param.u64 	%rd3, [_Z10suma_totalPiS_S_S__param_2];
	ld.param.u64 	%rd4, [_Z10suma_totalPiS_S_S__param_3];
	cvta.to.global.u64 	%rd5, %rd4;
	mov.u32 	%r2, %tid.x;
	mov.u32 	%r3, %ntid.x;
	mov.u32 	%r4, %ctaid.x;
	mad.lo.s32 	%r1, %r3, %r4, %r2;
	ld.global.u32 	%r5, [%rd5];
	setp.ge.s32 	%p1, %r1, %r5;
	@%p1 bra 	$L__BB0_2;
	cvta.to.global.u64 	%rd6, %rd1;
	cvta.to.global.u64 	%rd7, %rd2;
	cvta.to.global.u64 	%rd8, %rd3;
	mul.wide.s32 	%rd9, %r1, 4;
	add.s64 	%rd10, %rd6, %rd9;
	ld.global.u32 	%r6, [%rd10];
	add.s64 	%rd11, %rd7, %rd9;
	ld.global.u32 	%r7, [%rd11];
	add.s32 	%r8, %r7, %r6;
	add.s64 	%rd12, %rd8, %rd9;
	st.global.u32 	[%rd12], %r8;
$L__BB0_2:
	ret;

}


// ===== COMPILED SASS (sm_100) =====

	.target	sm_100

	.elftype	@"ET_EXEC"


//--------------------- .note.nv.tkinfo           --------------------------
	.section	.note.nv.tkinfo,"",@"SHT_NOTE"
	.sectionflags	@"SHF_NOTE_NV_TKINFO"
	.tkinfo
        /*0018*/ 	.word	0x00000002
        /*0030*/ 	.string	""
        /*0030*/ 	.string	"ptxas"
        /*0030*/ 	.string	"Cuda compilation tools, release 13.0, V13.0.88"
        /*0030*/ 	.string	"Build cuda_13.0.r13.0/compiler.36424714_0"
        /*0030*/ 	.string	"-arch sm_100 -m 64 "



//--------------------- .note.nv.cuinfo           --------------------------
	.section	.note.nv.cuinfo,"",@"SHT_NOTE"
	.sectionflags	@"SHF_NOTE_NV_CUINFO"
        /*0018*/ 	.short	0x0002
        /*001a*/ 	.short	0x0064
        /*001c*/ 	.short	0x0082
	.zero		2


//--------------------- .nv.info                  --------------------------
	.section	.nv.info,"",@"SHT_CUDA_INFO"
	.align	4


	//----- nvinfo : EIATTR_REGCOUNT
	.align		4
        /*0000*/ 	.byte	0x04, 0x2f
        /*0002*/ 	.short	(.L_1 - .L_0)
	.align		4
.L_0:
        /*0004*/ 	.word	index@(_Z10suma_totalPiS_S_S_)
        /*0008*/ 	.word	0x0000000c


	//----- nvinfo : EIATTR_FRAME_SIZE
	.align		4
.L_1:
        /*000c*/ 	.byte	0x04, 0x11
        /*000e*/ 	.short	(.L_3 - .L_2)
	.align		4
.L_2:
        /*0010*/ 	.word	index@(_Z10suma_totalPiS_S_S_)
        /*0014*/ 	.word	0x00000000


	//----- nvinfo : EIATTR_MIN_STACK_SIZE
	.align		4
.L_3:
        /*0018*/ 	.byte	0x04, 0x12
        /*001a*/ 	.short	(.L_5 - .L_4)
	.align		4
.L_4:
        /*001c*/ 	.word	index@(_Z10suma_totalPiS_S_S_)
        /*0020*/ 	.word	0x00000000
.L_5:


//--------------------- .nv.compat                --------------------------
	.section	.nv.compat,"",@"SHT_CUDA_COMPAT_INFO"
	.align	4
        /*0000*/ 	.byte	0x02, 0x09, 0x00, 0x00, 0x02, 0x02, 0x01, 0x00, 0x02, 0x05, 0x05, 0x00, 0x03, 0x07, 0x01, 0x01
        /*0010*/ 	.byte	0x02, 0x03, 0x00, 0x00, 0x02, 0x06, 0x01, 0x00, 0x04, 0x0b, 0x08, 0x00, 0x09, 0x00, 0x00, 0x00
        /*0020*/ 	.byte	0x00, 0x00, 0x00, 0x00


//--------------------- .nv.info._Z10suma_totalPiS_S_S_ --------------------------
	.section	.nv.info._Z10suma_totalPiS_S_S_,"",@"SHT_CUDA_INFO"
	.sectionflags	@""
	.align	4


	//----- nvinfo : EIATTR_CUDA_API_VERSION
	.align		4
        /*0000*/ 	.byte	0x04, 0x37
        /*0002*/ 	.short	(.L_7 - .L_6)
.L_6:
        /*0004*/ 	.word	0x00000082


	//----- nvinfo : EIATTR_KPARAM_INFO
	.align		4
.L_7:
        /*0008*/ 	.byte	0x04, 0x17
        /*000a*/ 	.short	(.L_9 - .L_8)
.L_8:
        /*000c*/ 	.word	0x00000000
        /*0010*/ 	.short	0x0003
        /*0012*/ 	.short	0x0018
        /*0014*/ 	.byte	0x00, 0xf5, 0x21, 0x00


	//----- nvinfo : EIATTR_KPARAM_INFO
	.align		4
.L_9:
        /*0018*/ 	.byte	0x04, 0x17
        /*001a*/ 	.short	(.L_11 - .L_10)
.L_10:
        /*001c*/ 	.word	0x00000000
        /*0020*/ 	.short	0x0002
        /*0022*/ 	.short	0x0010
        /*0024*/ 	.byte	0x00, 0xf5, 0x21, 0x00


	//----- nvinfo : EIATTR_KPARAM_INFO
	.align		4
.L_11:
        /*0028*/ 	.byte	0x04, 0x17
        /*002a*/ 	.short	(.L_13 - .L_12)
.L_12:
        /*002c*/ 	.word	0x00000000
        /*0030*/ 	.short	0x0001
        /*0032*/ 	.short	0x0008
        /*0034*/ 	.byte	0x00, 0xf5, 0x21, 0x00


	//----- nvinfo : EIATTR_KPARAM_INFO
	.align		4
.L_13:
        /*0038*/ 	.byte	0x04, 0x17
        /*003a*/ 	.short	(.L_15 - .L_14)
.L_14:
        /*003c*/ 	.word	0x00000000
        /*0040*/ 	.short	0x0000
        /*0042*/ 	.short	0x0000
        /*0044*/ 	.byte	0x00, 0xf5, 0x21, 0x00


	//----- nvinfo : EIATTR_SPARSE_MMA_MASK
	.align		4
.L_15:
        /*0048*/ 	.byte	0x03, 0x50
        /*004a*/ 	.short	0x0000


	//----- nvinfo : EIATTR_MAXREG_COUNT
	.align		4
        /*004c*/ 	.byte	0x03, 0x1b
        /*004e*/ 	.short	0x00ff


	//----- nvinfo : EIATTR_MERCURY_ISA_VERSION
	.align		4
        /*0050*/ 	.byte	0x03, 0x5f
        /*0052*/ 	.short	0x0101


	//----- nvinfo : EIATTR_VRC_CTA_INIT_COUNT
	.align		4
        /*0054*/ 	.byte	0x02, 0x4a
	.zero		1
	.zero		1


	//----- nvinfo : EIATTR_EXIT_INSTR_OFFSETS
	.align		4
        /*0058*/ 	.byte	0x04, 0x1c
        /*005a*/ 	.short	(.L_17 - .L_16)


	//   ....[0]....
.L_16:
        /*005c*/ 	.word	0x00000090


	//   ....[1]....
        /*0060*/ 	.word	0x00000140


	//----- nvinfo : EIATTR_CBANK_PARAM_SIZE
	.align		4
.L_17:
        /*0064*/ 	.byte	0x03, 0x19
        /*0066*/ 	.short	0x0020


	//----- nvinfo : EIATTR_PARAM_CBANK
	.align		4
        /*0068*/ 	.byte	0x04, 0x0a
        /*006a*/ 	.short	(.L_19 - .L_18)
	.align		4
.L_18:
        /*006c*/ 	.word	index@(.nv.constant0._Z10suma_totalPiS_S_S_)
        /*0070*/ 	.short	0x0380
        /*0072*/ 	.short	0x0020


	//----- nvinfo : EIATTR_SW_WAR
	.align		4
.L_19:
        /*0074*/ 	.byte	0x04, 0x36
        /*0076*/ 	.short	(.L_21 - .L_20)
.L_20:
        /*0078*/ 	.word	0x00000008
.L_21:


//--------------------- .nv.callgraph             --------------------------
	.section	.nv.callgraph,"",@"SHT_CUDA_CALLGRAPH"
	.align	4
	.sectionentsize	8
	.align		4
        /*0000*/ 	.word	0x00000000
	.align		4
        /*0004*/ 	.word	0xffffffff
	.align		4
        /*0008*/ 	.word	0x00000000
	.align		4
        /*000c*/ 	.word	0xfffffffe
	.align		4
        /*0010*/ 	.word	0x00000000
	.align		4
        /*0014*/ 	.word	0xfffffffd
	.align		4
        /*0018*/ 	.word	0x00000000
	.align		4
        /*001c*/ 	.word	0xfffffffc


//--------------------- .text._Z10suma_totalPiS_S_S_ --------------------------
	.section	.text._Z10suma_totalPiS_S_S_,"ax",@progbits
	.align	128
        .global         _Z10suma_totalPiS_S_S_
        .type           _Z10suma_totalPiS_S_S_,@function
        .size           _Z10suma_totalPiS_S_S_,(.L_x_1 - _Z10suma_totalPiS_S_S_)
        .other          _Z10suma_totalPiS_S_S_,@"STO_CUDA_ENTRY STV_DEFAULT"
_Z10suma_totalPiS_S_S_:
.text._Z10suma_totalPiS_S_S_:
[----:B------:R-:W-:Y:S08]  /*0000*/  LDC R1, c[0x0][0x37c] ;  /* 0x0000df00ff017b82 */ /* 0x000ff00000000800 */
[----:B------:R-:W0:Y:S01]  /*0010*/  LDC.64 R2, c[0x0][0x398] ;  /* 0x0000e600ff027b82 */ /* 0x000e220000000a00 */
[----:B------:R-:W0:Y:S02]  /*0020*/  LDCU.64 UR4, c[0x0][0x358] ;  /* 0x00006b00ff0477ac */ /* 0x000e240008000a00 */
[----:B0-----:R-:W2:Y:S01]  /*0030*/  LDG.E R2, desc[UR4][R2.64] ;  /* 0x0000000402027981 */ /* 0x001ea2000c1e1900 */
[----:B------:R-:W0:Y:S01]  /*0040*/  LDCU UR6, c[0x0][0x360] ;  /* 0x00006c00ff0677ac */ /* 0x000e220008000800 */
[----:B------:R-:W0:Y:S01]  /*0050*/  S2R R9, SR_TID.X ;  /* 0x0000000000097919 */ /* 0x000e220000002100 */
[----:B------:R-:W0:Y:S02]  /*0060*/  S2R R0, SR_CTAID.X ;  /* 0x0000000000007919 */ /* 0x000e240000002500 */
[----:B0-----:R-:W-:-:S05]  /*0070*/  IMAD R9, R0, UR6, R9 ;  /* 0x0000000600097c24 */ /* 0x001fca000f8e0209 */
[----:B--2---:R-:W-:-:S13]  /*0080*/  ISETP.GE.AND P0, PT, R9, R2, PT ;  /* 0x000000020900720c */ /* 0x004fda0003f06270 */
[----:B------:R-:W-:Y:S05]  /*0090*/  @P0 EXIT ;  /* 0x000000000000094d */ /* 0x000fea0003800000 */
[----:B------:R-:W0:Y:S08]  /*00a0*/  LDC.64 R2, c[0x0][0x380] ;  /* 0x0000e000ff027b82 */ /* 0x000e300000000a00 */
[----:B------:R-:W1:Y:S08]  /*00b0*/  LDC.64 R4, c[0x0][0x388] ;  /* 0x0000e200ff047b82 */ /* 0x000e700000000a00 */
[----:B------:R-:W2:Y:S01]  /*00c0*/  LDC.64 R6, c[0x0][0x390] ;  /* 0x0000e400ff067b82 */ /* 0x000ea20000000a00 */
[----:B0-----:R-:W-:-:S06]  /*00d0*/  IMAD.WIDE R2, R9, 0x4, R2 ;  /* 0x0000000409027825 */ /* 0x001fcc00078e0202 */
[----:B------:R-:W3:Y:S01]  /*00e0*/  LDG.E R2, desc[UR4][R2.64] ;  /* 0x0000000402027981 */ /* 0x000ee2000c1e1900 */
[----:B-1----:R-:W-:-:S06]  /*00f0*/  IMAD.WIDE R4, R9, 0x4, R4 ;  /* 0x0000000409047825 */ /* 0x002fcc00078e0204 */
[----:B------:R-:W3:Y:S01]  /*0100*/  LDG.E R5, desc[UR4][R4.64] ;  /* 0x0000000404057981 */ /* 0x000ee2000c1e1900 */
[----:B--2---:R-:W-:Y:S01]  /*0110*/  IMAD.WIDE R6, R9, 0x4, R6 ;  /* 0x0000000409067825 */ /* 0x004fe200078e0206 */
[----:B---3--:R-:W-:-:S05]  /*0120*/  IADD3 R9, PT, PT, R2, R5, RZ ;  /* 0x0000000502097210 */ /* 0x008fca0007ffe0ff */
[----:B------:R-:W-:Y:S01]  /*0130*/  STG.E desc[UR4][R6.64], R9 ;  /* 0x0000000906007986 */ /* 0x000fe2000c101904 */
[----:B------:R-:W-:Y:S05]  /*0140*/  EXIT ;  /* 0x000000000000794d */ /* 0x000fea0003800000 */
.L_x_0:
[----:B------:R-:W-:-:S00]  /*0150*/  BRA `(.L_x_0) ;  /* 0xfffffffc00fc7947 */ /* 0x000fc0000383ffff */
[----:B------:R-:W-:-:S00]  /*0160*/  NOP ;  /* 0x0000000000007918 */ /* 0x000fc00000000000 */
        /* <DEDUP_REMOVED lines=9> */
.L_x_1:


//--------------------- .nv.shared.reserved.0     --------------------------
	.section	.nv.shared.reserved.0,"aw",@nobits
	.weak		__nv_reservedSMEM_offset_0_alias
	.size		__nv_reservedSMEM_offset_0_alias, 0, 64
	.other		__nv_reservedSMEM_offset_0_alias,@"STO_CUDA_RESERVED_SHARED STV_DEFAULT"
__nv_reservedSMEM_offset_0_alias:
	.zero		0
	.zero		64


//--------------------- .nv.constant0._Z10suma_totalPiS_S_S_ --------------------------
	.section	.nv.constant0._Z10suma_totalPiS_S_S_,"a",@progbits
	.sectionflags	@""
	.align	4
.nv.constant0._Z10suma_totalPiS_S_S_:
	.zero		928


//--------------------- SYMBOLS --------------------------

	.type		.nv.reservedSmem.offset0,@object
	.size		.nv.reservedSmem.offset0,0x4
